//
// Generated by NVIDIA NVVM Compiler
//
// Compiler Build ID: CL-36424714
// Cuda compilation tools, release 13.0, V13.0.88
// Based on NVVM 20.0.0
//

.version 9.0
.target sm_100
.address_size 64

	// .globl	_Z11d_multiply0PfS_S_
// _ZZ11d_multiply1PfS_S_E3s_A has been demoted
// _ZZ11d_multiply1PfS_S_E3s_B has been demoted

.visible .entry _Z11d_multiply0PfS_S_(
	.param .u64 .ptr .align 1 _Z11d_multiply0PfS_S__param_0,
	.param .u64 .ptr .align 1 _Z11d_multiply0PfS_S__param_1,
	.param .u64 .ptr .align 1 _Z11d_multiply0PfS_S__param_2
)
{
	.reg .pred 	%p<2>;
	.reg .b32 	%r<33>;
	.reg .b32 	%f<52>;
	.reg .b64 	%rd<43>;

	ld.param.u64 	%rd4, [_Z11d_multiply0PfS_S__param_0];
	ld.param.u64 	%rd5, [_Z11d_multiply0PfS_S__param_1];
	ld.param.u64 	%rd3, [_Z11d_multiply0PfS_S__param_2];
	cvta.to.global.u64 	%rd1, %rd5;
	cvta.to.global.u64 	%rd2, %rd4;
	mov.u32 	%r6, %ntid.y;
	mov.u32 	%r7, %ctaid.y;
	mov.u32 	%r8, %tid.y;
	mad.lo.s32 	%r9, %r6, %r7, %r8;
	mov.u32 	%r10, %ntid.x;
	mov.u32 	%r11, %ctaid.x;
	mov.u32 	%r12, %tid.x;
	mad.lo.s32 	%r1, %r10, %r11, %r12;
	shl.b32 	%r2, %r9, 10;
	mov.b32 	%r32, 0;
	mov.f32 	%f51, 0f00000000;
$L__BB0_1:
	add.s32 	%r13, %r2, %r32;
	mul.wide.u32 	%rd6, %r13, 4;
	add.s64 	%rd7, %rd2, %rd6;
	ld.global.f32 	%f4, [%rd7];
	shl.b32 	%r14, %r32, 10;
	add.s32 	%r15, %r14, %r1;
	mul.wide.u32 	%rd8, %r15, 4;
	add.s64 	%rd9, %rd1, %rd8;
	ld.global.f32 	%f5, [%rd9];
	fma.rn.f32 	%f6, %f4, %f5, %f51;
	ld.global.f32 	%f7, [%rd7+4];
	add.s32 	%r16, %r15, 1024;
	mul.wide.u32 	%rd10, %r16, 4;
	add.s64 	%rd11, %rd1, %rd10;
	ld.global.f32 	%f8, [%rd11];
	fma.rn.f32 	%f9, %f7, %f8, %f6;
	ld.global.f32 	%f10, [%rd7+8];
	add.s32 	%r17, %r15, 2048;
	mul.wide.u32 	%rd12, %r17, 4;
	add.s64 	%rd13, %rd1, %rd12;
	ld.global.f32 	%f11, [%rd13];
	fma.rn.f32 	%f12, %f10, %f11, %f9;
	ld.global.f32 	%f13, [%rd7+12];
	add.s32 	%r18, %r15, 3072;
	mul.wide.u32 	%rd14, %r18, 4;
	add.s64 	%rd15, %rd1, %rd14;
	ld.global.f32 	%f14, [%rd15];
	fma.rn.f32 	%f15, %f13, %f14, %f12;
	ld.global.f32 	%f16, [%rd7+16];
	add.s32 	%r19, %r15, 4096;
	mul.wide.u32 	%rd16, %r19, 4;
	add.s64 	%rd17, %rd1, %rd16;
	ld.global.f32 	%f17, [%rd17];
	fma.rn.f32 	%f18, %f16, %f17, %f15;
	ld.global.f32 	%f19, [%rd7+20];
	add.s32 	%r20, %r15, 5120;
	mul.wide.u32 	%rd18, %r20, 4;
	add.s64 	%rd19, %rd1, %rd18;
	ld.global.f32 	%f20, [%rd19];
	fma.rn.f32 	%f21, %f19, %f20, %f18;
	ld.global.f32 	%f22, [%rd7+24];
	add.s32 	%r21, %r15, 6144;
	mul.wide.u32 	%rd20, %r21, 4;
	add.s64 	%rd21, %rd1, %rd20;
	ld.global.f32 	%f23, [%rd21];
	fma.rn.f32 	%f24, %f22, %f23, %f21;
	ld.global.f32 	%f25, [%rd7+28];
	add.s32 	%r22, %r15, 7168;
	mul.wide.u32 	%rd22, %r22, 4;
	add.s64 	%rd23, %rd1, %rd22;
	ld.global.f32 	%f26, [%rd23];
	fma.rn.f32 	%f27, %f25, %f26, %f24;
	ld.global.f32 	%f28, [%rd7+32];
	add.s32 	%r23, %r15, 8192;
	mul.wide.u32 	%rd24, %r23, 4;
	add.s64 	%rd25, %rd1, %rd24;
	ld.global.f32 	%f29, [%rd25];
	fma.rn.f32 	%f30, %f28, %f29, %f27;
	ld.global.f32 	%f31, [%rd7+36];
	add.s32 	%r24, %r15, 9216;
	mul.wide.u32 	%rd26, %r24, 4;
	add.s64 	%rd27, %rd1, %rd26;
	ld.global.f32 	%f32, [%rd27];
	fma.rn.f32 	%f33, %f31, %f32, %f30;
	ld.global.f32 	%f34, [%rd7+40];
	add.s32 	%r25, %r15, 10240;
	mul.wide.u32 	%rd28, %r25, 4;
	add.s64 	%rd29, %rd1, %rd28;
	ld.global.f32 	%f35, [%rd29];
	fma.rn.f32 	%f36, %f34, %f35, %f33;
	ld.global.f32 	%f37, [%rd7+44];
	add.s32 	%r26, %r15, 11264;
	mul.wide.u32 	%rd30, %r26, 4;
	add.s64 	%rd31, %rd1, %rd30;
	ld.global.f32 	%f38, [%rd31];
	fma.rn.f32 	%f39, %f37, %f38, %f36;
	ld.global.f32 	%f40, [%rd7+48];
	add.s32 	%r27, %r15, 12288;
	mul.wide.u32 	%rd32, %r27, 4;
	add.s64 	%rd33, %rd1, %rd32;
	ld.global.f32 	%f41, [%rd33];
	fma.rn.f32 	%f42, %f40, %f41, %f39;
	ld.global.f32 	%f43, [%rd7+52];
	add.s32 	%r28, %r15, 13312;
	mul.wide.u32 	%rd34, %r28, 4;
	add.s64 	%rd35, %rd1, %rd34;
	ld.global.f32 	%f44, [%rd35];
	fma.rn.f32 	%f45, %f43, %f44, %f42;
	ld.global.f32 	%f46, [%rd7+56];
	add.s32 	%r29, %r15, 14336;
	mul.wide.u32 	%rd36, %r29, 4;
	add.s64 	%rd37, %rd1, %rd36;
	ld.global.f32 	%f47, [%rd37];
	fma.rn.f32 	%f48, %f46, %f47, %f45;
	ld.global.f32 	%f49, [%rd7+60];
	add.s32 	%r30, %r15, 15360;
	mul.wide.u32 	%rd38, %r30, 4;
	add.s64 	%rd39, %rd1, %rd38;
	ld.global.f32 	%f50, [%rd39];
	fma.rn.f32 	%f51, %f49, %f50, %f48;
	add.s32 	%r32, %r32, 16;
	setp.ne.s32 	%p1, %r32, 1024;
	@%p1 bra 	$L__BB0_1;
	cvta.to.global.u64 	%rd40, %rd3;
	add.s32 	%r31, %r2, %r1;
	mul.wide.u32 	%rd41, %r31, 4;
	add.s64 	%rd42, %rd40, %rd41;
	st.global.f32 	[%rd42], %f51;
	ret;

}
	// .globl	_Z11d_multiply1PfS_S_
.visible .entry _Z11d_multiply1PfS_S_(
	.param .u64 .ptr .align 1 _Z11d_multiply1PfS_S__param_0,
	.param .u64 .ptr .align 1 _Z11d_multiply1PfS_S__param_1,
	.param .u64 .ptr .align 1 _Z11d_multiply1PfS_S__param_2
)
{
	.reg .pred 	%p<2>;
	.reg .b32 	%r<40>;
	.reg .b32 	%f<104>;
	.reg .b64 	%rd<17>;
	// demoted variable
	.shared .align 4 .b8 _ZZ11d_multiply1PfS_S_E3s_A[1024];
	// demoted variable
	.shared .align 4 .b8 _ZZ11d_multiply1PfS_S_E3s_B[1024];
	mov.u32 	%r10, %ntid.y;
	mov.u32 	%r11, %ctaid.y;
	mov.u32 	%r12, %tid.y;
	mad.lo.s32 	%r13, %r10, %r11, %r12;
	mov.u32 	%r14, %ntid.x;
	mov.u32 	%r15, %ctaid.x;
	mov.u32 	%r16, %tid.x;
	shl.b32 	%r17, %r13, 10;
	or.b32  	%r1, %r17, %r16;
	mad.lo.s32 	%r18, %r14, %r15, %r16;
	shl.b32 	%r19, %r12, 10;
	add.s32 	%r38, %r18, %r19;
	mov.f32 	%f103, 0f00000000;
	mov.b32 	%r39, 1;
	shl.b32 	%r23, %r12, 6;
	mov.u32 	%r37, %r1;
$L__BB1_1:
	ld.param.u64 	%rd15, [_Z11d_multiply1PfS_S__param_0];
	add.s32 	%r20, %r37, 1;
	cvta.to.global.u64 	%rd3, %rd15;
	mul.wide.u32 	%rd4, %r37, 4;
	add.s64 	%rd5, %rd3, %rd4;
	ld.global.f32 	%f4, [%rd5];
	mov.u32 	%r24, _ZZ11d_multiply1PfS_S_E3s_A;
	add.s32 	%r25, %r24, %r23;
	shl.b32 	%r26, %r16, 2;
	add.s32 	%r27, %r25, %r26;
	st.shared.f32 	[%r27], %f4;
	add.s32 	%r28, %r38, 1024;
	mul.wide.u32 	%rd6, %r38, 4;
	add.s64 	%rd7, %rd3, %rd6;
	ld.global.f32 	%f5, [%rd7];
	mov.u32 	%r29, _ZZ11d_multiply1PfS_S_E3s_B;
	add.s32 	%r30, %r29, %r23;
	shl.b32 	%r31, %r12, 2;
	add.s32 	%r32, %r30, %r31;
	st.shared.f32 	[%r32], %f5;
	bar.sync 	0;
	ld.shared.f32 	%f6, [%r25];
	add.s32 	%r33, %r29, %r26;
	ld.shared.f32 	%f7, [%r33];
	fma.rn.f32 	%f8, %f6, %f7, %f103;
	ld.shared.f32 	%f9, [%r25+4];
	ld.shared.f32 	%f10, [%r33+64];
	fma.rn.f32 	%f11, %f9, %f10, %f8;
	ld.shared.f32 	%f12, [%r25+8];
	ld.shared.f32 	%f13, [%r33+128];
	fma.rn.f32 	%f14, %f12, %f13, %f11;
	ld.shared.f32 	%f15, [%r25+12];
	ld.shared.f32 	%f16, [%r33+192];
	fma.rn.f32 	%f17, %f15, %f16, %f14;
	ld.shared.f32 	%f18, [%r25+16];
	ld.shared.f32 	%f19, [%r33+256];
	fma.rn.f32 	%f20, %f18, %f19, %f17;
	ld.shared.f32 	%f21, [%r25+20];
	ld.shared.f32 	%f22, [%r33+320];
	fma.rn.f32 	%f23, %f21, %f22, %f20;
	ld.shared.f32 	%f24, [%r25+24];
	ld.shared.f32 	%f25, [%r33+384];
	fma.rn.f32 	%f26, %f24, %f25, %f23;
	ld.shared.f32 	%f27, [%r25+28];
	ld.shared.f32 	%f28, [%r33+448];
	fma.rn.f32 	%f29, %f27, %f28, %f26;
	ld.shared.f32 	%f30, [%r25+32];
	ld.shared.f32 	%f31, [%r33+512];
	fma.rn.f32 	%f32, %f30, %f31, %f29;
	ld.shared.f32 	%f33, [%r25+36];
	ld.shared.f32 	%f34, [%r33+576];
	fma.rn.f32 	%f35, %f33, %f34, %f32;
	ld.shared.f32 	%f36, [%r25+40];
	ld.shared.f32 	%f37, [%r33+640];
	fma.rn.f32 	%f38, %f36, %f37, %f35;
	ld.shared.f32 	%f39, [%r25+44];
	ld.shared.f32 	%f40, [%r33+704];
	fma.rn.f32 	%f41, %f39, %f40, %f38;
	ld.shared.f32 	%f42, [%r25+48];
	ld.shared.f32 	%f43, [%r33+768];
	fma.rn.f32 	%f44, %f42, %f43, %f41;
	ld.shared.f32 	%f45, [%r25+52];
	ld.shared.f32 	%f46, [%r33+832];
	fma.rn.f32 	%f47, %f45, %f46, %f44;
	ld.shared.f32 	%f48, [%r25+56];
	ld.shared.f32 	%f49, [%r33+896];
	fma.rn.f32 	%f50, %f48, %f49, %f47;
	ld.shared.f32 	%f51, [%r25+60];
	ld.shared.f32 	%f52, [%r33+960];
	fma.rn.f32 	%f53, %f51, %f52, %f50;
	bar.sync 	0;
	mul.wide.u32 	%rd8, %r20, 4;
	add.s64 	%rd9, %rd3, %rd8;
	ld.global.f32 	%f54, [%rd9];
	st.shared.f32 	[%r27], %f54;
	mul.wide.u32 	%rd10, %r28, 4;
	add.s64 	%rd11, %rd3, %rd10;
	ld.global.f32 	%f55, [%rd11];
	st.shared.f32 	[%r32], %f55;
	bar.sync 	0;
	ld.shared.f32 	%f56, [%r25];
	ld.shared.f32 	%f57, [%r33];
	fma.rn.f32 	%f58, %f56, %f57, %f53;
	ld.shared.f32 	%f59, [%r25+4];
	ld.shared.f32 	%f60, [%r33+64];
	fma.rn.f32 	%f61, %f59, %f60, %f58;
	ld.shared.f32 	%f62, [%r25+8];
	ld.shared.f32 	%f63, [%r33+128];
	fma.rn.f32 	%f64, %f62, %f63, %f61;
	ld.shared.f32 	%f65, [%r25+12];
	ld.shared.f32 	%f66, [%r33+192];
	fma.rn.f32 	%f67, %f65, %f66, %f64;
	ld.shared.f32 	%f68, [%r25+16];
	ld.shared.f32 	%f69, [%r33+256];
	fma.rn.f32 	%f70, %f68, %f69, %f67;
	ld.shared.f32 	%f71, [%r25+20];
	ld.shared.f32 	%f72, [%r33+320];
	fma.rn.f32 	%f73, %f71, %f72, %f70;
	ld.shared.f32 	%f74, [%r25+24];
	ld.shared.f32 	%f75, [%r33+384];
	fma.rn.f32 	%f76, %f74, %f75, %f73;
	ld.shared.f32 	%f77, [%r25+28];
	ld.shared.f32 	%f78, [%r33+448];
	fma.rn.f32 	%f79, %f77, %f78, %f76;
	ld.shared.f32 	%f80, [%r25+32];
	ld.shared.f32 	%f81, [%r33+512];
	fma.rn.f32 	%f82, %f80, %f81, %f79;
	ld.shared.f32 	%f83, [%r25+36];
	ld.shared.f32 	%f84, [%r33+576];
	fma.rn.f32 	%f85, %f83, %f84, %f82;
	ld.shared.f32 	%f86, [%r25+40];
	ld.shared.f32 	%f87, [%r33+640];
	fma.rn.f32 	%f88, %f86, %f87, %f85;
	ld.shared.f32 	%f89, [%r25+44];
	ld.shared.f32 	%f90, [%r33+704];
	fma.rn.f32 	%f91, %f89, %f90, %f88;
	ld.shared.f32 	%f92, [%r25+48];
	ld.shared.f32 	%f93, [%r33+768];
	fma.rn.f32 	%f94, %f92, %f93, %f91;
	ld.shared.f32 	%f95, [%r25+52];
	ld.shared.f32 	%f96, [%r33+832];
	fma.rn.f32 	%f97, %f95, %f96, %f94;
	ld.shared.f32 	%f98, [%r25+56];
	ld.shared.f32 	%f99, [%r33+896];
	fma.rn.f32 	%f100, %f98, %f99, %f97;
	ld.shared.f32 	%f101, [%r25+60];
	ld.shared.f32 	%f102, [%r33+960];
	fma.rn.f32 	%f103, %f101, %f102, %f100;
	bar.sync 	0;
	add.s32 	%r39, %r39, 2;
	add.s32 	%r38, %r38, 2048;
	add.s32 	%r37, %r37, 2;
	setp.ne.s32 	%p1, %r39, 1025;
	@%p1 bra 	$L__BB1_1;
	ld.param.u64 	%rd16, [_Z11d_multiply1PfS_S__param_2];
	cvta.to.global.u64 	%rd12, %rd16;
	mad.lo.s32 	%r36, %r14, %r15, %r1;
	mul.wide.u32 	%rd13, %r36, 4;
	add.s64 	%rd14, %rd12, %rd13;
	st.global.f32 	[%rd14], %f103;
	ret;

}


// ===== COMPILED SASS (sm_100) =====

	.target	sm_100

	.elftype	@"ET_EXEC"


//--------------------- .note.nv.tkinfo           --------------------------
	.section	.note.nv.tkinfo,"",@"SHT_NOTE"
	.sectionflags	@"SHF_NOTE_NV_TKINFO"
	.tkinfo
        /*0018*/ 	.word	0x00000002
        /*0030*/ 	.string	""
        /*0030*/ 	.string	"ptxas"
        /*0030*/ 	.string	"Cuda compilation tools, release 13.0, V13.0.88"
        /*0030*/ 	.string	"Build cuda_13.0.r13.0/compiler.36424714_0"
        /*0030*/ 	.string	"-arch sm_100 -m 64 "



//--------------------- .note.nv.cuinfo           --------------------------
	.section	.note.nv.cuinfo,"",@"SHT_NOTE"
	.sectionflags	@"SHF_NOTE_NV_CUINFO"
        /*0018*/ 	.short	0x0002
        /*001a*/ 	.short	0x0064
        /*001c*/ 	.short	0x0082
	.zero		2


//--------------------- .nv.info                  --------------------------
	.section	.nv.info,"",@"SHT_CUDA_INFO"
	.align	4


	//----- nvinfo : EIATTR_REGCOUNT
	.align		4
        /*0000*/ 	.byte	0x04, 0x2f
        /*0002*/ 	.short	(.L_1 - .L_0)
	.align		4
.L_0:
        /*0004*/ 	.word	index@(_Z11d_multiply0PfS_S_)
        /*0008*/ 	.word	0x00000020


	//----- nvinfo : EIATTR_FRAME_SIZE
	.align		4
.L_1:
        /*000c*/ 	.byte	0x04, 0x11
        /*000e*/ 	.short	(.L_3 - .L_2)
	.align		4
.L_2:
        /*0010*/ 	.word	index@(_Z11d_multiply0PfS_S_)
        /*0014*/ 	.word	0x00000000


	//----- nvinfo : EIATTR_REGCOUNT
	.align		4
.L_3:
        /*0018*/ 	.byte	0x04, 0x2f
        /*001a*/ 	.short	(.L_5 - .L_4)
	.align		4
.L_4:
        /*001c*/ 	.word	index@(_Z11d_multiply1PfS_S_)
        /*0020*/ 	.word	0x00000020


	//----- nvinfo : EIATTR_FRAME_SIZE
	.align		4
.L_5:
        /*0024*/ 	.byte	0x04, 0x11
        /*0026*/ 	.short	(.L_7 - .L_6)
	.align		4
.L_6:
        /*0028*/ 	.word	index@(_Z11d_multiply1PfS_S_)
        /*002c*/ 	.word	0x00000000


	//----- nvinfo : EIATTR_MIN_STACK_SIZE
	.align		4
.L_7:
        /*0030*/ 	.byte	0x04, 0x12
        /*0032*/ 	.short	(.L_9 - .L_8)
	.align		4
.L_8:
        /*0034*/ 	.word	index@(_Z11d_multiply1PfS_S_)
        /*0038*/ 	.word	0x00000000


	//----- nvinfo : EIATTR_MIN_STACK_SIZE
	.align		4
.L_9:
        /*003c*/ 	.byte	0x04, 0x12
        /*003e*/ 	.short	(.L_11 - .L_10)
	.align		4
.L_10:
        /*0040*/ 	.word	index@(_Z11d_multiply0PfS_S_)
        /*0044*/ 	.word	0x00000000
.L_11:


//--------------------- .nv.compat                --------------------------
	.section	.nv.compat,"",@"SHT_CUDA_COMPAT_INFO"
	.align	4
        /*0000*/ 	.byte	0x02, 0x09, 0x00, 0x00, 0x02, 0x02, 0x01, 0x00, 0x02, 0x05, 0x05, 0x00, 0x03, 0x07, 0x01, 0x01
        /*0010*/ 	.byte	0x02, 0x03, 0x00, 0x00, 0x02, 0x06, 0x01, 0x00, 0x04, 0x0b, 0x08, 0x00, 0x09, 0x00, 0x00, 0x00
        /*0020*/ 	.byte	0x00, 0x00, 0x00, 0x00


//--------------------- .nv.info._Z11d_multiply1PfS_S_ --------------------------
	.section	.nv.info._Z11d_multiply1PfS_S_,"",@"SHT_CUDA_INFO"
	.sectionflags	@""
	.align	4


	//----- nvinfo : EIATTR_CUDA_API_VERSION
	.align		4
        /*0000*/ 	.byte	0x04, 0x37
        /*0002*/ 	.short	(.L_13 - .L_12)
.L_12:
        /*0004*/ 	.word	0x00000082


	//----- nvinfo : EIATTR_KPARAM_INFO
	.align		4
.L_13:
        /*0008*/ 	.byte	0x04, 0x17
        /*000a*/ 	.short	(.L_15 - .L_14)
.L_14:
        /*000c*/ 	.word	0x00000000
        /*0010*/ 	.short	0x0002
        /*0012*/ 	.short	0x0010
        /*0014*/ 	.byte	0x00, 0xf5, 0x21, 0x00


	//----- nvinfo : EIATTR_KPARAM_INFO
	.align		4
.L_15:
        /*0018*/ 	.byte	0x04, 0x17
        /*001a*/ 	.short	(.L_17 - .L_16)
.L_16:
        /*001c*/ 	.word	0x00000000
        /*0020*/ 	.short	0x0001
        /*0022*/ 	.short	0x0008
        /*0024*/ 	.byte	0x00, 0xf5, 0x21, 0x00


	//----- nvinfo : EIATTR_KPARAM_INFO
	.align		4
.L_17:
        /*0028*/ 	.byte	0x04, 0x17
        /*002a*/ 	.short	(.L_19 - .L_18)
.L_18:
        /*002c*/ 	.word	0x00000000
        /*0030*/ 	.short	0x0000
        /*0032*/ 	.short	0x0000
        /*0034*/ 	.byte	0x00, 0xf5, 0x21, 0x00


	//----- nvinfo : EIATTR_SPARSE_MMA_MASK
	.align		4
.L_19:
        /*0038*/ 	.byte	0x03, 0x50
        /*003a*/ 	.short	0x0000


	//----- nvinfo : EIATTR_MAXREG_COUNT
	.align		4
        /*003c*/ 	.byte	0x03, 0x1b
        /*003e*/ 	.short	0x00ff


	//----- nvinfo : EIATTR_NUM_BARRIERS
	.align		4
        /*0040*/ 	.byte	0x02, 0x4c
        /*0042*/ 	.byte	0x01
	.zero		1


	//----- nvinfo : EIATTR_MERCURY_ISA_VERSION
	.align		4
        /*0044*/ 	.byte	0x03, 0x5f
        /*0046*/ 	.short	0x0101


	//----- nvinfo : EIATTR_VRC_CTA_INIT_COUNT
	.align		4
        /*0048*/ 	.byte	0x02, 0x4a
	.zero		1
	.zero		1


	//----- nvinfo : EIATTR_EXIT_INSTR_OFFSETS
	.align		4
        /*004c*/ 	.byte	0x04, 0x1c
        /*004e*/ 	.short	(.L_21 - .L_20)


	//   ....[0]....
.L_20:
        /*0050*/ 	.word	0x000007e0


	//----- nvinfo : EIATTR_CBANK_PARAM_SIZE
	.align		4
.L_21:
        /*0054*/ 	.byte	0x03, 0x19
        /*0056*/ 	.short	0x0018


	//----- nvinfo : EIATTR_PARAM_CBANK
	.align		4
        /*0058*/ 	.byte	0x04, 0x0a
        /*005a*/ 	.short	(.L_23 - .L_22)
	.align		4
.L_22:
        /*005c*/ 	.word	index@(.nv.constant0._Z11d_multiply1PfS_S_)
        /*0060*/ 	.short	0x0380
        /*0062*/ 	.short	0x0018


	//----- nvinfo : EIATTR_SW_WAR
	.align		4
.L_23:
        /*0064*/ 	.byte	0x04, 0x36
        /*0066*/ 	.short	(.L_25 - .L_24)
.L_24:
        /*0068*/ 	.word	0x00000008
.L_25:


//--------------------- .nv.info._Z11d_multiply0PfS_S_ --------------------------
	.section	.nv.info._Z11d_multiply0PfS_S_,"",@"SHT_CUDA_INFO"
	.sectionflags	@""
	.align	4


	//----- nvinfo : EIATTR_CUDA_API_VERSION
	.align		4
        /*0000*/ 	.byte	0x04, 0x37
        /*0002*/ 	.short	(.L_27 - .L_26)
.L_26:
        /*0004*/ 	.word	0x00000082


	//----- nvinfo : EIATTR_KPARAM_INFO
	.align		4
.L_27:
        /*0008*/ 	.byte	0x04, 0x17
        /*000a*/ 	.short	(.L_29 - .L_28)
.L_28:
        /*000c*/ 	.word	0x00000000
        /*0010*/ 	.short	0x0002
        /*0012*/ 	.short	0x0010
        /*0014*/ 	.byte	0x00, 0xf5, 0x21, 0x00


	//----- nvinfo : EIATTR_KPARAM_INFO
	.align		4
.L_29:
        /*0018*/ 	.byte	0x04, 0x17
        /*001a*/ 	.short	(.L_31 - .L_30)
.L_30:
        /*001c*/ 	.word	0x00000000
        /*0020*/ 	.short	0x0001
        /*0022*/ 	.short	0x0008
        /*0024*/ 	.byte	0x00, 0xf5, 0x21, 0x00


	//----- nvinfo : EIATTR_KPARAM_INFO
	.align		4
.L_31:
        /*0028*/ 	.byte	0x04, 0x17
        /*002a*/ 	.short	(.L_33 - .L_32)
.L_32:
        /*002c*/ 	.word	0x00000000
        /*0030*/ 	.short	0x0000
        /*0032*/ 	.short	0x0000
        /*0034*/ 	.byte	0x00, 0xf5, 0x21, 0x00


	//----- nvinfo : EIATTR_SPARSE_MMA_MASK
	.align		4
.L_33:
        /*0038*/ 	.byte	0x03, 0x50
        /*003a*/ 	.short	0x0000


	//----- nvinfo : EIATTR_MAXREG_COUNT
	.align		4
        /*003c*/ 	.byte	0x03, 0x1b
        /*003e*/ 	.short	0x00ff


	//----- nvinfo : EIATTR_MERCURY_ISA_VERSION
	.align		4
        /*0040*/ 	.byte	0x03, 0x5f
        /*0042*/ 	.short	0x0101


	//----- nvinfo : EIATTR_VRC_CTA_INIT_COUNT
	.align		4
        /*0044*/ 	.byte	0x02, 0x4a
	.zero		1
	.zero		1


	//----- nvinfo : EIATTR_EXIT_INSTR_OFFSETS
	.align		4
        /*0048*/ 	.byte	0x04, 0x1c
        /*004a*/ 	.short	(.L_35 - .L_34)


	//   ....[0]....
.L_34:
        /*004c*/ 	.word	0x00000670


	//----- nvinfo : EIATTR_CBANK_PARAM_SIZE
	.align		4
.L_35:
        /*0050*/ 	.byte	0x03, 0x19
        /*0052*/ 	.short	0x0018


	//----- nvinfo : EIATTR_PARAM_CBANK
	.align		4
        /*0054*/ 	.byte	0x04, 0x0a
        /*0056*/ 	.short	(.L_37 - .L_36)
	.align		4
.L_36:
        /*0058*/ 	.word	index@(.nv.constant0._Z11d_multiply0PfS_S_)
        /*005c*/ 	.short	0x0380
        /*005e*/ 	.short	0x0018


	//----- nvinfo : EIATTR_SW_WAR
	.align		4
.L_37:
        /*0060*/ 	.byte	0x04, 0x36
        /*0062*/ 	.short	(.L_39 - .L_38)
.L_38:
        /*0064*/ 	.word	0x00000008
.L_39:


//--------------------- .nv.callgraph             --------------------------
	.section	.nv.callgraph,"",@"SHT_CUDA_CALLGRAPH"
	.align	4
	.sectionentsize	8
	.align		4
        /*0000*/ 	.word	0x00000000
	.align		4
        /*0004*/ 	.word	0xffffffff
	.align		4
        /*0008*/ 	.word	0x00000000
	.align		4
        /*000c*/ 	.word	0xfffffffe
	.align		4
        /*0010*/ 	.word	0x00000000
	.align		4
        /*0014*/ 	.word	0xfffffffd
	.align		4
        /*0018*/ 	.word	0x00000000
	.align		4
        /*001c*/ 	.word	0xfffffffc


//--------------------- .text._Z11d_multiply1PfS_S_ --------------------------
	.section	.text._Z11d_multiply1PfS_S_,"ax",@progbits
	.align	128
        .global         _Z11d_multiply1PfS_S_
        .type           _Z11d_multiply1PfS_S_,@function
        .size           _Z11d_multiply1PfS_S_,(.L_x_4 - _Z11d_multiply1PfS_S_)
        .other          _Z11d_multiply1PfS_S_,@"STO_CUDA_ENTRY STV_DEFAULT"
_Z11d_multiply1PfS_S_:
.text._Z11d_multiply1PfS_S_:
[----:B------:R-:W-:Y:S01]  /*0000*/  LDC R1, c[0x0][0x37c] ;  /* 0x0000df00ff017b82 */ /* 0x000fe20000000800 */
[----:B------:R-:W0:Y:S07]  /*0010*/  S2R R2, SR_CTAID.Y ;  /* 0x0000000000027919 */ /* 0x000e2e0000002600 */
[----:B------:R-:W1:Y:S01]  /*0020*/  S2UR UR6, SR_CgaCtaId ;  /* 0x00000000000679c3 */ /* 0x000e620000008800 */
[----:B------:R-:W0:Y:S01]  /*0030*/  LDCU UR7, c[0x0][0x364] ;  /* 0x00006c80ff0777ac */ /* 0x000e220008000800 */
[----:B------:R-:W-:Y:S01]  /*0040*/  HFMA2 R15, -RZ, RZ, 0, 0 ;  /* 0x00000000ff0f7431 */ /* 0x000fe200000001ff */
[----:B------:R-:W0:Y:S01]  /*0050*/  S2R R4, SR_TID.Y ;  /* 0x0000000000047919 */ /* 0x000e220000002200 */
[----:B------:R-:W2:Y:S01]  /*0060*/  LDCU UR8, c[0x0][0x360] ;  /* 0x00006c00ff0877ac */ /* 0x000ea20008000800 */
[----:B------:R-:W2:Y:S03]  /*0070*/  S2R R16, SR_TID.X ;  /* 0x0000000000107919 */ /* 0x000ea60000002100 */
[----:B------:R-:W3:Y:S01]  /*0080*/  LDC.64 R22, c[0x0][0x380] ;  /* 0x0000e000ff167b82 */ /* 0x000ee20000000a00 */
[----:B------:R-:W-:Y:S01]  /*0090*/  UMOV UR4, 0x400 ;  /* 0x0000040000047882 */ /* 0x000fe20000000000 */
[----:B------:R-:W2:Y:S01]  /*00a0*/  S2R R0, SR_CTAID.X ;  /* 0x0000000000007919 */ /* 0x000ea20000002500 */
[----:B------:R-:W-:-:S04]  /*00b0*/  UIADD3 UR5, UPT, UPT, UR4, 0x400, URZ ;  /* 0x0000040004057890 */ /* 0x000fc8000fffe0ff */
[----:B-1----:R-:W-:Y:S02]  /*00c0*/  ULEA UR5, UR6, UR5, 0x18 ;  /* 0x0000000506057291 */ /* 0x002fe4000f8ec0ff */
[----:B------:R-:W-:Y:S01]  /*00d0*/  ULEA UR4, UR6, UR4, 0x18 ;  /* 0x0000000406047291 */ /* 0x000fe2000f8ec0ff */
[----:B0-----:R-:W-:-:S03]  /*00e0*/  IMAD R2, R2, UR7, R4 ;  /* 0x0000000702027c24 */ /* 0x001fc6000f8e0204 */
[C---:B------:R-:W-:Y:S01]  /*00f0*/  LEA R3, R4.reuse, UR5, 0x6 ;  /* 0x0000000504037c11 */ /* 0x040fe2000f8e30ff */
[----:B------:R-:W0:Y:S01]  /*0100*/  LDCU.64 UR6, c[0x0][0x358] ;  /* 0x00006b00ff0677ac */ /* 0x000e220008000a00 */
[----:B------:R-:W-:Y:S02]  /*0110*/  LEA R17, R4, UR4, 0x6 ;  /* 0x0000000404117c11 */ /* 0x000fe4000f8e30ff */
[----:B------:R-:W-:Y:S01]  /*0120*/  SHF.L.U32 R21, R2, 0xa, RZ ;  /* 0x0000000a02157819 */ /* 0x000fe200000006ff */
[----:B------:R-:W-:Y:S01]  /*0130*/  UMOV UR4, 0x1 ;  /* 0x0000000100047882 */ /* 0x000fe20000000000 */
[----:B------:R-:W-:Y:S01]  /*0140*/  LEA R2, R4, R3, 0x2 ;  /* 0x0000000304027211 */ /* 0x000fe200078e10ff */
[----:B--2---:R-:W-:Y:S01]  /*0150*/  IMAD R19, R0, UR8, R16 ;  /* 0x0000000800137c24 */ /* 0x004fe2000f8e0210 */
[----:B------:R-:W-:Y:S02]  /*0160*/  LOP3.LUT R21, R21, R16, RZ, 0xfc, !PT ;  /* 0x0000001015157212 */ /* 0x000fe400078efcff */
[----:B------:R-:W-:-:S02]  /*0170*/  LEA R3, R16, R17, 0x2 ;  /* 0x0000001110037211 */ /* 0x000fc400078e10ff */
[----:B------:R-:W-:Y:S02]  /*0180*/  LEA R19, R4, R19, 0xa ;  /* 0x0000001304137211 */ /* 0x000fe400078e50ff */
[----:B------:R-:W-:Y:S02]  /*0190*/  LEA R16, R16, UR5, 0x2 ;  /* 0x0000000510107c11 */ /* 0x000fe4000f8e10ff */
[----:B------:R-:W-:-:S07]  /*01a0*/  MOV R18, R21 ;  /* 0x0000001500127202 */ /* 0x000fce0000000f00 */
.L_x_0:
[----:B---3--:R-:W-:-:S04]  /*01b0*/  IMAD.WIDE.U32 R4, R18, 0x4, R22 ;  /* 0x0000000412047825 */ /* 0x008fc800078e0016 */
[----:B------:R-:W-:Y:S01]  /*01c0*/  IMAD.WIDE.U32 R24, R19, 0x4, R22 ;  /* 0x0000000413187825 */ /* 0x000fe200078e0016 */
[----:B0-----:R-:W2:Y:S05]  /*01d0*/  LDG.E R12, desc[UR6][R4.64] ;  /* 0x00000006040c7981 */ /* 0x001eaa000c1e1900 */
[----:B------:R-:W3:Y:S04]  /*01e0*/  LDG.E R25, desc[UR6][R24.64] ;  /* 0x0000000618197981 */ /* 0x000ee8000c1e1900 */
[----:B--2---:R-:W-:Y:S04]  /*01f0*/  STS [R3], R12 ;  /* 0x0000000c03007388 */ /* 0x004fe80000000800 */
[----:B---3--:R-:W-:Y:S01]  /*0200*/  STS [R2], R25 ;  /* 0x0000001902007388 */ /* 0x008fe20000000800 */
[----:B------:R-:W-:Y:S06]  /*0210*/  BAR.SYNC.DEFER_BLOCKING 0x0 ;  /* 0x0000000000007b1d */ /* 0x000fec0000010000 */
[----:B------:R-:W-:Y:S04]  /*0220*/  LDS R20, [R16] ;  /* 0x0000000010147984 */ /* 0x000fe80000000800 */
[----:B------:R-:W0:Y:S04]  /*0230*/  LDS.128 R8, [R17] ;  /* 0x0000000011087984 */ /* 0x000e280000000c00 */
[----:B------:R-:W1:Y:S04]  /*0240*/  LDS R27, [R16+0x40] ;  /* 0x00004000101b7984 */ /* 0x000e680000000800 */
[----:B------:R-:W2:Y:S04]  /*0250*/  LDS R26, [R16+0x80] ;  /* 0x00008000101a7984 */ /* 0x000ea80000000800 */
[----:B------:R-:W3:Y:S04]  /*0260*/  LDS R14, [R16+0xc0] ;  /* 0x0000c000100e7984 */ /* 0x000ee80000000800 */
[----:B------:R-:W-:Y:S04]  /*0270*/  LDS R13, [R16+0x100] ;  /* 0x00010000100d7984 */ /* 0x000fe80000000800 */
[----:B------:R-:W4:Y:S04]  /*0280*/  LDS.128 R4, [R17+0x10] ;  /* 0x0000100011047984 */ /* 0x000f280000000c00 */
[----:B------:R-:W5:Y:S04]  /*0290*/  LDS R12, [R16+0x140] ;  /* 0x00014000100c7984 */ /* 0x000f680000000800 */
[----:B------:R-:W-:Y:S04]  /*02a0*/  LDS R25, [R16+0x200] ;  /* 0x0002000010197984 */ /* 0x000fe80000000800 */
[----:B------:R-:W-:Y:S01]  /*02b0*/  LDS R29, [R16+0x380] ;  /* 0x00038000101d7984 */ /* 0x000fe20000000800 */
[----:B0-----:R-:W-:-:S03]  /*02c0*/  FFMA R8, R8, R20, R15 ;  /* 0x0000001408087223 */ /* 0x001fc6000000000f */
[----:B------:R-:W0:Y:S01]  /*02d0*/  LDS R15, [R16+0x180] ;  /* 0x00018000100f7984 */ /* 0x000e220000000800 */
[----:B-1----:R-:W-:-:S03]  /*02e0*/  FFMA R9, R27, R9, R8 ;  /* 0x000000091b097223 */ /* 0x002fc60000000008 */
[----:B------:R-:W1:Y:S01]  /*02f0*/  LDS R20, [R16+0x1c0] ;  /* 0x0001c00010147984 */ /* 0x000e620000000800 */
[----:B--2---:R-:W-:-:S03]  /*0300*/  FFMA R9, R26, R10, R9 ;  /* 0x0000000a1a097223 */ /* 0x004fc60000000009 */
[----:B------:R-:W-:Y:S01]  /*0310*/  LDS R26, [R16+0x3c0] ;  /* 0x0003c000101a7984 */ /* 0x000fe20000000800 */
[----:B---3--:R-:W-:-:S03]  /*0320*/  FFMA R27, R14, R11, R9 ;  /* 0x0000000b0e1b7223 */ /* 0x008fc60000000009 */
[----:B------:R-:W2:Y:S04]  /*0330*/  LDS.128 R8, [R17+0x20] ;  /* 0x0000200011087984 */ /* 0x000ea80000000c00 */
[----:B------:R-:W3:Y:S01]  /*0340*/  LDS R14, [R16+0x240] ;  /* 0x00024000100e7984 */ /* 0x000ee20000000800 */
[----:B----4-:R-:W-:-:S03]  /*0350*/  FFMA R13, R4, R13, R27 ;  /* 0x0000000d040d7223 */ /* 0x010fc6000000001b */
[----:B------:R-:W4:Y:S01]  /*0360*/  LDS R4, [R16+0x280] ;  /* 0x0002800010047984 */ /* 0x000f220000000800 */
[----:B-----5:R-:W-:Y:S01]  /*0370*/  FFMA R12, R12, R5, R13 ;  /* 0x000000050c0c7223 */ /* 0x020fe2000000000d */
[----:B------:R-:W-:-:S03]  /*0380*/  IADD3 R5, PT, PT, R19, 0x400, RZ ;  /* 0x0000040013057810 */ /* 0x000fc60007ffe0ff */
[----:B0-----:R-:W-:-:S04]  /*0390*/  FFMA R15, R15, R6, R12 ;  /* 0x000000060f0f7223 */ /* 0x001fc8000000000c */
[----:B-1----:R-:W-:Y:S01]  /*03a0*/  FFMA R15, R20, R7, R15 ;  /* 0x00000007140f7223 */ /* 0x002fe2000000000f */
[----:B------:R-:W-:Y:S01]  /*03b0*/  IADD3 R7, PT, PT, R18, 0x1, RZ ;  /* 0x0000000112077810 */ /* 0x000fe20007ffe0ff */
[----:B------:R-:W-:Y:S02]  /*03c0*/  LDS R20, [R16+0x340] ;  /* 0x0003400010147984 */ /* 0x000fe40000000800 */
[----:B--2---:R-:W-:Y:S02]  /*03d0*/  FFMA R15, R8, R25, R15 ;  /* 0x00000019080f7223 */ /* 0x004fe4000000000f */
[----:B------:R-:W-:Y:S01]  /*03e0*/  IMAD.WIDE.U32 R24, R7, 0x4, R22 ;  /* 0x0000000407187825 */ /* 0x000fe200078e0016 */
[----:B------:R-:W0:Y:S03]  /*03f0*/  LDS R8, [R16+0x2c0] ;  /* 0x0002c00010087984 */ /* 0x000e260000000800 */
[----:B---3--:R-:W-:-:S02]  /*0400*/  FFMA R7, R14, R9, R15 ;  /* 0x000000090e077223 */ /* 0x008fc4000000000f */
[----:B------:R-:W-:Y:S04]  /*0410*/  LDS R9, [R16+0x300] ;  /* 0x0003000010097984 */ /* 0x000fe80000000800 */
[----:B------:R-:W1:Y:S01]  /*0420*/  LDS.128 R12, [R17+0x30] ;  /* 0x00003000110c7984 */ /* 0x000e620000000c00 */
[----:B------:R-:W-:Y:S06]  /*0430*/  BAR.SYNC.DEFER_BLOCKING 0x0 ;  /* 0x0000000000007b1d */ /* 0x000fec0000010000 */
[----:B------:R2:W3:Y:S02]  /*0440*/  LDG.E R6, desc[UR6][R24.64] ;  /* 0x0000000618067981 */ /* 0x0004e4000c1e1900 */
[----:B--2---:R-:W-:-:S06]  /*0450*/  IMAD.WIDE.U32 R24, R5, 0x4, R22 ;  /* 0x0000000405187825 */ /* 0x004fcc00078e0016 */
[----:B------:R-:W2:Y:S01]  /*0460*/  LDG.E R25, desc[UR6][R24.64] ;  /* 0x0000000618197981 */ /* 0x000ea2000c1e1900 */
[----:B----4-:R-:W-:Y:S01]  /*0470*/  FFMA R10, R4, R10, R7 ;  /* 0x0000000a040a7223 */ /* 0x010fe20000000007 */
[----:B------:R-:W-:Y:S01]  /*0480*/  UIADD3 UR4, UPT, UPT, UR4, 0x2, URZ ;  /* 0x0000000204047890 */ /* 0x000fe2000fffe0ff */
[----:B------:R-:W-:Y:S02]  /*0490*/  IADD3 R18, PT, PT, R18, 0x2, RZ ;  /* 0x0000000212127810 */ /* 0x000fe40007ffe0ff */
[----:B0-----:R-:W-:Y:S01]  /*04a0*/  FFMA R11, R8, R11, R10 ;  /* 0x0000000b080b7223 */ /* 0x001fe2000000000a */
[----:B------:R-:W-:Y:S01]  /*04b0*/  UISETP.NE.AND UP0, UPT, UR4, 0x401, UPT ;  /* 0x000004010400788c */ /* 0x000fe2000bf05270 */
[----:B------:R-:W-:Y:S02]  /*04c0*/  IADD3 R19, PT, PT, R19, 0x800, RZ ;  /* 0x0000080013137810 */ /* 0x000fe40007ffe0ff */
[----:B-1----:R-:W-:-:S04]  /*04d0*/  FFMA R9, R12, R9, R11 ;  /* 0x000000090c097223 */ /* 0x002fc8000000000b */
[----:B------:R-:W-:-:S04]  /*04e0*/  FFMA R20, R20, R13, R9 ;  /* 0x0000000d14147223 */ /* 0x000fc80000000009 */
[----:B------:R-:W-:-:S04]  /*04f0*/  FFMA R29, R29, R14, R20 ;  /* 0x0000000e1d1d7223 */ /* 0x000fc80000000014 */
[----:B------:R-:W-:Y:S01]  /*0500*/  FFMA R15, R26, R15, R29 ;  /* 0x0000000f1a0f7223 */ /* 0x000fe2000000001d */
[----:B---3--:R-:W-:Y:S04]  /*0510*/  STS [R3], R6 ;  /* 0x0000000603007388 */ /* 0x008fe80000000800 */
[----:B--2---:R-:W-:Y:S01]  /*0520*/  STS [R2], R25 ;  /* 0x0000001902007388 */ /* 0x004fe20000000800 */
        /* <DEDUP_REMOVED lines=9> */
[----:B------:R-:W5:Y:S01]  /*05c0*/  LDS R29, [R16+0x180] ;  /* 0x00018000101d7984 */ /* 0x000f620000000800 */
[----:B0-----:R-:W-:-:S03]  /*05d0*/  FFMA R15, R4, R27, R15 ;  /* 0x0000001b040f7223 */ /* 0x001fc6000000000f */
[----:B------:R-:W0:Y:S01]  /*05e0*/  LDS R4, [R16+0x1c0] ;  /* 0x0001c00010047984 */ /* 0x000e220000000800 */
[----:B-1----:R-:W-:-:S03]  /*05f0*/  FFMA R5, R28, R5, R15 ;  /* 0x000000051c057223 */ /* 0x002fc6000000000f */
[----:B------:R-:W-:Y:S01]  /*0600*/  LDS R27, [R16+0x200] ;  /* 0x00020000101b7984 */ /* 0x000fe20000000800 */
[----:B--2---:R-:W-:-:S03]  /*0610*/  FFMA R5, R12, R6, R5 ;  /* 0x000000060c057223 */ /* 0x004fc60000000005 */
[----:B------:R-:W1:Y:S01]  /*0620*/  LDS.128 R12, [R17+0x20] ;  /* 0x00002000110c7984 */ /* 0x000e620000000c00 */
[----:B---3--:R-:W-:-:S03]  /*0630*/  FFMA R5, R20, R7, R5 ;  /* 0x0000000714057223 */ /* 0x008fc60000000005 */
[----:B------:R-:W-:Y:S01]  /*0640*/  LDS R20, [R16+0x340] ;  /* 0x0003400010147984 */ /* 0x000fe20000000800 */
[----:B----4-:R-:W-:-:S03]  /*0650*/  FFMA R5, R8, R25, R5 ;  /* 0x0000001908057223 */ /* 0x010fc60000000005 */
[----:B------:R-:W2:Y:S01]  /*0660*/  LDS R8, [R16+0x240] ;  /* 0x0002400010087984 */ /* 0x000ea20000000800 */
[----:B-----5:R-:W-:-:S03]  /*0670*/  FFMA R24, R24, R9, R5 ;  /* 0x0000000918187223 */ /* 0x020fc60000000005 */
[----:B------:R-:W3:Y:S01]  /*0680*/  LDS R9, [R16+0x280] ;  /* 0x0002800010097984 */ /* 0x000ee20000000800 */
[----:B------:R-:W-:-:S03]  /*0690*/  FFMA R29, R29, R10, R24 ;  /* 0x0000000a1d1d7223 */ /* 0x000fc60000000018 */
[----:B------:R-:W4:Y:S04]  /*06a0*/  LDS R10, [R16+0x2c0] ;  /* 0x0002c000100a7984 */ /* 0x000f280000000800 */
[----:B------:R-:W-:Y:S01]  /*06b0*/  LDS R25, [R16+0x300] ;  /* 0x0003000010197984 */ /* 0x000fe20000000800 */
[----:B0-----:R-:W-:-:S03]  /*06c0*/  FFMA R29, R4, R11, R29 ;  /* 0x0000000b041d7223 */ /* 0x001fc6000000001d */
[----:B------:R-:W0:Y:S04]  /*06d0*/  LDS.128 R4, [R17+0x30] ;  /* 0x0000300011047984 */ /* 0x000e280000000c00 */
[----:B------:R-:W5:Y:S01]  /*06e0*/  LDS R11, [R16+0x380] ;  /* 0x00038000100b7984 */ /* 0x000f620000000800 */
[----:B-1----:R-:W-:-:S03]  /*06f0*/  FFMA R27, R12, R27, R29 ;  /* 0x0000001b0c1b7223 */ /* 0x002fc6000000001d */
[----:B------:R-:W1:Y:S01]  /*0700*/  LDS R12, [R16+0x3c0] ;  /* 0x0003c000100c7984 */ /* 0x000e620000000800 */
[----:B--2---:R-:W-:-:S04]  /*0710*/  FFMA R8, R8, R13, R27 ;  /* 0x0000000d08087223 */ /* 0x004fc8000000001b */
[----:B---3--:R-:W-:-:S04]  /*0720*/  FFMA R9, R9, R14, R8 ;  /* 0x0000000e09097223 */ /* 0x008fc80000000008 */
[----:B----4-:R-:W-:-:S04]  /*0730*/  FFMA R9, R10, R15, R9 ;  /* 0x0000000f0a097223 */ /* 0x010fc80000000009 */
[----:B0-----:R-:W-:-:S04]  /*0740*/  FFMA R9, R4, R25, R9 ;  /* 0x0000001904097223 */ /* 0x001fc80000000009 */
[----:B------:R-:W-:-:S04]  /*0750*/  FFMA R20, R20, R5, R9 ;  /* 0x0000000514147223 */ /* 0x000fc80000000009 */
[----:B-----5:R-:W-:-:S04]  /*0760*/  FFMA R11, R11, R6, R20 ;  /* 0x000000060b0b7223 */ /* 0x020fc80000000014 */
[----:B-1----:R-:W-:Y:S01]  /*0770*/  FFMA R15, R12, R7, R11 ;  /* 0x000000070c0f7223 */ /* 0x002fe2000000000b */
[----:B------:R-:W-:Y:S06]  /*0780*/  BAR.SYNC.DEFER_BLOCKING 0x0 ;  /* 0x0000000000007b1d */ /* 0x000fec0000010000 */
[----:B------:R-:W-:Y:S05]  /*0790*/  BRA.U UP0, `(.L_x_0) ;  /* 0xfffffff900847547 */ /* 0x000fea000b83ffff */
[----:B------:R-:W0:Y:S01]  /*07a0*/  LDC.64 R2, c[0x0][0x390] ;  /* 0x0000e400ff027b82 */ /* 0x000e220000000a00 */
[----:B------:R-:W-:-:S04]  /*07b0*/  IMAD R21, R0, UR8, R21 ;  /* 0x0000000800157c24 */ /* 0x000fc8000f8e0215 */
[----:B0-----:R-:W-:-:S05]  /*07c0*/  IMAD.WIDE.U32 R2, R21, 0x4, R2 ;  /* 0x0000000415027825 */ /* 0x001fca00078e0002 */
[----:B------:R-:W-:Y:S01]  /*07d0*/  STG.E desc[UR6][R2.64], R15 ;  /* 0x0000000f02007986 */ /* 0x000fe2000c101906 */
[----:B------:R-:W-:Y:S05]  /*07e0*/  EXIT ;  /* 0x000000000000794d */ /* 0x000fea0003800000 */
.L_x_1:
[----:B------:R-:W-:-:S00]  /*07f0*/  BRA `(.L_x_1) ;  /* 0xfffffffc00fc7947 */ /* 0x000fc0000383ffff */
[----:B------:R-:W-:-:S00]  /*0800*/  NOP ;  /* 0x0000000000007918 */ /* 0x000fc00000000000 */
[----:B------:R-:W-:-:S00]  /*0810*/  NOP ;  /* 0x0000000000007918 */ /* 0x000fc00000000000 */
[----:B------:R-:W-:-:S00]  /*0820*/  NOP ;  /* 0x0000000000007918 */ /* 0x000fc00000000000 */
[----:B------:R-:W-:-:S00]  /*0830*/  NOP ;  /* 0x0000000000007918 */ /* 0x000fc00000000000 */
[----:B------:R-:W-:-:S00]  /*0840*/  NOP ;  /* 0x0000000000007918 */ /* 0x000fc00000000000 */
[----:B------:R-:W-:-:S00]  /*0850*/  NOP ;  /* 0x0000000000007918 */ /* 0x000fc00000000000 */
[----:B------:R-:W-:-:S00]  /*0860*/  NOP ;  /* 0x0000000000007918 */ /* 0x000fc00000000000 */
[----:B------:R-:W-:-:S00]  /*0870*/  NOP ;  /* 0x0000000000007918 */ /* 0x000fc00000000000 */
.L_x_4:


//--------------------- .text._Z11d_multiply0PfS_S_ --------------------------
	.section	.text._Z11d_multiply0PfS_S_,"ax",@progbits
	.align	128
        .global         _Z11d_multiply0PfS_S_
        .type           _Z11d_multiply0PfS_S_,@function
        .size           _Z11d_multiply0PfS_S_,(.L_x_5 - _Z11d_multiply0PfS_S_)
        .other          _Z11d_multiply0PfS_S_,@"STO_CUDA_ENTRY STV_DEFAULT"
_Z11d_multiply0PfS_S_:
.text._Z11d_multiply0PfS_S_:
[----:B------:R-:W-:Y:S01]  /*0000*/  LDC R1, c[0x0][0x37c] ;  /* 0x0000df00ff017b82 */ /* 0x000fe20000000800 */
[----:B------:R-:W0:Y:S01]  /*0010*/  S2R R15, SR_CTAID.X ;  /* 0x00000000000f7919 */ /* 0x000e220000002500 */
[----:B------:R-:W1:Y:S01]  /*0020*/  LDCU UR6, c[0x0][0x364] ;  /* 0x00006c80ff0677ac */ /* 0x000e620008000800 */
[----:B------:R-:W-:Y:S01]  /*0030*/  HFMA2 R16, -RZ, RZ, 0, 0 ;  /* 0x00000000ff107431 */ /* 0x000fe200000001ff */
[----:B------:R-:W0:Y:S01]  /*0040*/  S2R R0, SR_TID.X ;  /* 0x0000000000007919 */ /* 0x000e220000002100 */
[----:B------:R-:W0:Y:S01]  /*0050*/  LDCU UR7, c[0x0][0x360] ;  /* 0x00006c00ff0777ac */ /* 0x000e220008000800 */
[----:B------:R-:W1:Y:S01]  /*0060*/  S2R R14, SR_CTAID.Y ;  /* 0x00000000000e7919 */ /* 0x000e620000002600 */
[----:B------:R-:W2:Y:S01]  /*0070*/  LDCU.64 UR4, c[0x0][0x358] ;  /* 0x00006b00ff0477ac */ /* 0x000ea20008000a00 */
[----:B------:R-:W1:Y:S01]  /*0080*/  S2R R3, SR_TID.Y ;  /* 0x0000000000037919 */ /* 0x000e620000002200 */
[----:B0-----:R-:W-:Y:S01]  /*0090*/  IMAD R15, R15, UR7, R0 ;  /* 0x000000070f0f7c24 */ /* 0x001fe2000f8e0200 */
[----:B------:R-:W-:Y:S01]  /*00a0*/  MOV R0, RZ ;  /* 0x000000ff00007202 */ /* 0x000fe20000000f00 */
[----:B-12---:R-:W-:-:S07]  /*00b0*/  IMAD R14, R14, UR6, R3 ;  /* 0x000000060e0e7c24 */ /* 0x006fce000f8e0203 */
.L_x_2:
[----:B------:R-:W0:Y:S01]  /*00c0*/  LDC.64 R6, c[0x0][0x388] ;  /* 0x0000e200ff067b82 */ /* 0x000e220000000a00 */
[----:B------:R-:W-:Y:S02]  /*00d0*/  LEA R19, R16, R15, 0xa ;  /* 0x0000000f10137211 */ /* 0x000fe400078e50ff */
[----:B------:R-:W-:Y:S02]  /*00e0*/  LEA R3, R14, R16, 0xa ;  /* 0x000000100e037211 */ /* 0x000fe400078e50ff */
[----:B------:R-:W-:-:S03]  /*00f0*/  IADD3 R13, PT, PT, R19, 0x400, RZ ;  /* 0x00000400130d7810 */ /* 0x000fc60007ffe0ff */
[----:B------:R-:W1:Y:S01]  /*0100*/  LDC.64 R4, c[0x0][0x380] ;  /* 0x0000e000ff047b82 */ /* 0x000e620000000a00 */
[C---:B------:R-:W-:Y:S02]  /*0110*/  IADD3 R25, PT, PT, R19.reuse, 0x800, RZ ;  /* 0x0000080013197810 */ /* 0x040fe40007ffe0ff */
[C---:B------:R-:W-:Y:S01]  /*0120*/  IADD3 R9, PT, PT, R19.reuse, 0xc00, RZ ;  /* 0x00000c0013097810 */ /* 0x040fe20007ffe0ff */
[----:B0-----:R-:W-:-:S04]  /*0130*/  IMAD.WIDE.U32 R10, R19, 0x4, R6 ;  /* 0x00000004130a7825 */ /* 0x001fc800078e0006 */
[----:B------:R-:W-:Y:S01]  /*0140*/  IMAD.WIDE.U32 R12, R13, 0x4, R6 ;  /* 0x000000040d0c7825 */ /* 0x000fe200078e0006 */
[----:B------:R0:W2:Y:S03]  /*0150*/  LDG.E R28, desc[UR4][R10.64] ;  /* 0x000000040a1c7981 */ /* 0x0000a6000c1e1900 */
[----:B-1----:R-:W-:Y:S01]  /*0160*/  IMAD.WIDE.U32 R4, R3, 0x4, R4 ;  /* 0x0000000403047825 */ /* 0x002fe200078e0004 */
[----:B------:R1:W3:Y:S04]  /*0170*/  LDG.E R2, desc[UR4][R12.64] ;  /* 0x000000040c027981 */ /* 0x0002e8000c1e1900 */
[----:B------:R-:W2:Y:S01]  /*0180*/  LDG.E R3, desc[UR4][R4.64] ;  /* 0x0000000404037981 */ /* 0x000ea2000c1e1900 */
[----:B------:R-:W-:-:S03]  /*0190*/  IMAD.WIDE.U32 R24, R25, 0x4, R6 ;  /* 0x0000000419187825 */ /* 0x000fc600078e0006 */
[----:B------:R-:W3:Y:S01]  /*01a0*/  LDG.E R29, desc[UR4][R4.64+0x4] ;  /* 0x00000404041d7981 */ /* 0x000ee2000c1e1900 */
[----:B------:R-:W-:Y:S01]  /*01b0*/  IADD3 R17, PT, PT, R19, 0x1000, RZ ;  /* 0x0000100013117810 */ /* 0x000fe20007ffe0ff */
[----:B------:R-:W-:Y:S02]  /*01c0*/  IMAD.WIDE.U32 R8, R9, 0x4, R6 ;  /* 0x0000000409087825 */ /* 0x000fe400078e0006 */
[----:B------:R-:W4:Y:S01]  /*01d0*/  LDG.E R21, desc[UR4][R24.64] ;  /* 0x0000000418157981 */ /* 0x000f22000c1e1900 */
[----:B------:R-:W-:-:S03]  /*01e0*/  IADD3 R23, PT, PT, R19, 0x1400, RZ ;  /* 0x0000140013177810 */ /* 0x000fc60007ffe0ff */
[----:B------:R-:W4:Y:S01]  /*01f0*/  LDG.E R18, desc[UR4][R4.64+0x8] ;  /* 0x0000080404127981 */ /* 0x000f22000c1e1900 */
[----:B0-----:R-:W-:-:S03]  /*0200*/  IMAD.WIDE.U32 R10, R17, 0x4, R6 ;  /* 0x00000004110a7825 */ /* 0x001fc600078e0006 */
[----:B------:R0:W5:Y:S01]  /*0210*/  LDG.E R17, desc[UR4][R8.64] ;  /* 0x0000000408117981 */ /* 0x000162000c1e1900 */
[----:B-1----:R-:W-:-:S03]  /*0220*/  IADD3 R13, PT, PT, R19, 0x1800, RZ ;  /* 0x00001800130d7810 */ /* 0x002fc60007ffe0ff */
[----:B------:R-:W5:Y:S04]  /*0230*/  LDG.E R20, desc[UR4][R4.64+0xc] ;  /* 0x00000c0404147981 */ /* 0x000f68000c1e1900 */
[----:B------:R-:W5:Y:S01]  /*0240*/  LDG.E R22, desc[UR4][R10.64] ;  /* 0x000000040a167981 */ /* 0x000f62000c1e1900 */
[----:B0-----:R-:W-:-:S03]  /*0250*/  IMAD.WIDE.U32 R8, R23, 0x4, R6 ;  /* 0x0000000417087825 */ /* 0x001fc600078e0006 */
[----:B------:R-:W5:Y:S01]  /*0260*/  LDG.E R23, desc[UR4][R4.64+0x10] ;  /* 0x0000100404177981 */ /* 0x000f62000c1e1900 */
[----:B------:R-:W-:-:S03]  /*0270*/  IMAD.WIDE.U32 R12, R13, 0x4, R6 ;  /* 0x000000040d0c7825 */ /* 0x000fc600078e0006 */
[----:B------:R-:W5:Y:S04]  /*0280*/  LDG.E R25, desc[UR4][R8.64] ;  /* 0x0000000408197981 */ /* 0x000f68000c1e1900 */
[----:B------:R-:W5:Y:S04]  /*0290*/  LDG.E R24, desc[UR4][R4.64+0x14] ;  /* 0x0000140404187981 */ /* 0x000f68000c1e1900 */
[----:B------:R0:W5:Y:S04]  /*02a0*/  LDG.E R26, desc[UR4][R12.64] ;  /* 0x000000040c1a7981 */ /* 0x000168000c1e1900 */
[----:B------:R-:W5:Y:S01]  /*02b0*/  LDG.E R27, desc[UR4][R4.64+0x18] ;  /* 0x00001804041b7981 */ /* 0x000f62000c1e1900 */
[----:B0-----:R-:W-:-:S05]  /*02c0*/  IADD3 R13, PT, PT, R19, 0x2800, RZ ;  /* 0x00002800130d7810 */ /* 0x001fca0007ffe0ff */
[----:B------:R-:W-:-:S04]  /*02d0*/  IMAD.WIDE.U32 R12, R13, 0x4, R6 ;  /* 0x000000040d0c7825 */ /* 0x000fc800078e0006 */
[----:B--2---:R-:W-:Y:S01]  /*02e0*/  FFMA R28, R3, R28, R0 ;  /* 0x0000001c031c7223 */ /* 0x004fe20000000000 */
[C---:B------:R-:W-:Y:S02]  /*02f0*/  IADD3 R3, PT, PT, R19.reuse, 0x1c00, RZ ;  /* 0x00001c0013037810 */ /* 0x040fe40007ffe0ff */
[----:B------:R-:W-:Y:S01]  /*0300*/  IADD3 R0, PT, PT, R19, 0x2000, RZ ;  /* 0x0000200013007810 */ /* 0x000fe20007ffe0ff */
[----:B---3--:R-:W-:Y:S02]  /*0310*/  FFMA R29, R29, R2, R28 ;  /* 0x000000021d1d7223 */ /* 0x008fe4000000001c */
[----:B------:R-:W-:Y:S01]  /*0320*/  IMAD.WIDE.U32 R2, R3, 0x4, R6 ;  /* 0x0000000403027825 */ /* 0x000fe200078e0006 */
[----:B------:R-:W-:-:S03]  /*0330*/  IADD3 R28, PT, PT, R19, 0x2400, RZ ;  /* 0x00002400131c7810 */ /* 0x000fc60007ffe0ff */
[----:B------:R-:W-:-:S04]  /*0340*/  IMAD.WIDE.U32 R10, R0, 0x4, R6 ;  /* 0x00000004000a7825 */ /* 0x000fc800078e0006 */
[----:B----4-:R-:W-:Y:S01]  /*0350*/  FFMA R29, R18, R21, R29 ;  /* 0x00000015121d7223 */ /* 0x010fe2000000001d */
[----:B------:R0:W2:Y:S01]  /*0360*/  LDG.E R0, desc[UR4][R2.64] ;  /* 0x0000000402007981 */ /* 0x0000a2000c1e1900 */
[----:B------:R-:W-:-:S03]  /*0370*/  IMAD.WIDE.U32 R8, R28, 0x4, R6 ;  /* 0x000000041c087825 */ /* 0x000fc600078e0006 */
[----:B------:R-:W2:Y:S01]  /*0380*/  LDG.E R21, desc[UR4][R4.64+0x1c] ;  /* 0x00001c0404157981 */ /* 0x000ea2000c1e1900 */
[----:B------:R-:W-:Y:S01]  /*0390*/  IADD3 R28, PT, PT, R19, 0x2c00, RZ ;  /* 0x00002c00131c7810 */ /* 0x000fe20007ffe0ff */
[----:B-----5:R-:W-:Y:S02]  /*03a0*/  FFMA R20, R20, R17, R29 ;  /* 0x0000001114147223 */ /* 0x020fe4000000001d */
[----:B------:R-:W3:Y:S04]  /*03b0*/  LDG.E R10, desc[UR4][R10.64] ;  /* 0x000000040a0a7981 */ /* 0x000ee8000c1e1900 */
[----:B------:R-:W3:Y:S01]  /*03c0*/  LDG.E R17, desc[UR4][R4.64+0x20] ;  /* 0x0000200404117981 */ /* 0x000ee2000c1e1900 */
[----:B0-----:R-:W-:-:S04]  /*03d0*/  IMAD.WIDE.U32 R2, R28, 0x4, R6 ;  /* 0x000000041c027825 */ /* 0x001fc800078e0006 */
[----:B------:R-:W-:Y:S01]  /*03e0*/  FFMA R29, R23, R22, R20 ;  /* 0x00000016171d7223 */ /* 0x000fe20000000014 */
[----:B------:R0:W4:Y:S01]  /*03f0*/  LDG.E R18, desc[UR4][R8.64] ;  /* 0x0000000408127981 */ /* 0x000122000c1e1900 */
[----:B------:R-:W-:-:S03]  /*0400*/  IADD3 R28, PT, PT, R19, 0x3000, RZ ;  /* 0x00003000131c7810 */ /* 0x000fc60007ffe0ff */
[----:B------:R-:W4:Y:S01]  /*0410*/  LDG.E R23, desc[UR4][R4.64+0x24] ;  /* 0x0000240404177981 */ /* 0x000f22000c1e1900 */
[----:B------:R-:W-:-:S03]  /*0420*/  FFMA R24, R24, R25, R29 ;  /* 0x0000001918187223 */ /* 0x000fc6000000001d */
[----:B------:R1:W5:Y:S01]  /*0430*/  LDG.E R11, desc[UR4][R12.64] ;  /* 0x000000040c0b7981 */ /* 0x000362000c1e1900 */
[----:B------:R-:W-:Y:S01]  /*0440*/  IADD3 R29, PT, PT, R19, 0x3400, RZ ;  /* 0x00003400131d7810 */ /* 0x000fe20007ffe0ff */
[----:B0-----:R-:W-:Y:S02]  /*0450*/  IMAD.WIDE.U32 R8, R28, 0x4, R6 ;  /* 0x000000041c087825 */ /* 0x001fe400078e0006 */
[----:B------:R-:W5:Y:S02]  /*0460*/  LDG.E R22, desc[UR4][R4.64+0x28] ;  /* 0x0000280404167981 */ /* 0x000f64000c1e1900 */
[----:B------:R-:W-:Y:S02]  /*0470*/  FFMA R26, R27, R26, R24 ;  /* 0x0000001a1b1a7223 */ /* 0x000fe40000000018 */
[----:B------:R0:W5:Y:S01]  /*0480*/  LDG.E R20, desc[UR4][R2.64] ;  /* 0x0000000402147981 */ /* 0x000162000c1e1900 */
[----:B------:R-:W-:Y:S01]  /*0490*/  IADD3 R27, PT, PT, R19, 0x3800, RZ ;  /* 0x00003800131b7810 */ /* 0x000fe20007ffe0ff */
[----:B-1----:R-:W-:-:S02]  /*04a0*/  IMAD.WIDE.U32 R12, R29, 0x4, R6 ;  /* 0x000000041d0c7825 */ /* 0x002fc400078e0006 */
[----:B------:R-:W5:Y:S01]  /*04b0*/  LDG.E R25, desc[UR4][R4.64+0x2c] ;  /* 0x00002c0404197981 */ /* 0x000f62000c1e1900 */
[----:B------:R-:W-:-:S03]  /*04c0*/  IADD3 R29, PT, PT, R19, 0x3c00, RZ ;  /* 0x00003c00131d7810 */ /* 0x000fc60007ffe0ff */
[----:B------:R-:W5:Y:S01]  /*04d0*/  LDG.E R9, desc[UR4][R8.64] ;  /* 0x0000000408097981 */ /* 0x000f62000c1e1900 */
[----:B0-----:R-:W-:-:S03]  /*04e0*/  IMAD.WIDE.U32 R2, R27, 0x4, R6 ;  /* 0x000000041b027825 */ /* 0x001fc600078e0006 */
[----:B------:R-:W5:Y:S01]  /*04f0*/  LDG.E R24, desc[UR4][R4.64+0x30] ;  /* 0x0000300404187981 */ /* 0x000f62000c1e1900 */
[----:B------:R-:W-:-:S03]  /*0500*/  IMAD.WIDE.U32 R6, R29, 0x4, R6 ;  /* 0x000000041d067825 */ /* 0x000fc600078e0006 */
[----:B------:R-:W5:Y:S04]  /*0510*/  LDG.E R12, desc[UR4][R12.64] ;  /* 0x000000040c0c7981 */ /* 0x000f68000c1e1900 */
[----:B------:R-:W5:Y:S04]  /*0520*/  LDG.E R19, desc[UR4][R4.64+0x34] ;  /* 0x0000340404137981 */ /* 0x000f68000c1e1900 */
[----:B------:R-:W5:Y:S04]  /*0530*/  LDG.E R2, desc[UR4][R2.64] ;  /* 0x0000000402027981 */ /* 0x000f68000c1e1900 */
[----:B------:R-:W5:Y:S04]  /*0540*/  LDG.E R27, desc[UR4][R4.64+0x38] ;  /* 0x00003804041b7981 */ /* 0x000f68000c1e1900 */
[----:B------:R-:W5:Y:S04]  /*0550*/  LDG.E R28, desc[UR4][R4.64+0x3c] ;  /* 0x00003c04041c7981 */ /* 0x000f68000c1e1900 */
[----:B------:R-:W5:Y:S01]  /*0560*/  LDG.E R7, desc[UR4][R6.64] ;  /* 0x0000000406077981 */ /* 0x000f62000c1e1900 */
[----:B------:R-:W-:-:S04]  /*0570*/  IADD3 R16, PT, PT, R16, 0x10, RZ ;  /* 0x0000001010107810 */ /* 0x000fc80007ffe0ff */
[----:B------:R-:W-:Y:S01]  /*0580*/  ISETP.NE.AND P0, PT, R16, 0x400, PT ;  /* 0x000004001000780c */ /* 0x000fe20003f05270 */
[----:B--2---:R-:W-:-:S04]  /*0590*/  FFMA R0, R21, R0, R26 ;  /* 0x0000000015007223 */ /* 0x004fc8000000001a */
[----:B---3--:R-:W-:-:S04]  /*05a0*/  FFMA R0, R17, R10, R0 ;  /* 0x0000000a11007223 */ /* 0x008fc80000000000 */
[----:B----4-:R-:W-:-:S04]  /*05b0*/  FFMA R23, R23, R18, R0 ;  /* 0x0000001217177223 */ /* 0x010fc80000000000 */
[----:B-----5:R-:W-:-:S04]  /*05c0*/  FFMA R22, R22, R11, R23 ;  /* 0x0000000b16167223 */ /* 0x020fc80000000017 */
[----:B------:R-:W-:-:S04]  /*05d0*/  FFMA R25, R25, R20, R22 ;  /* 0x0000001419197223 */ /* 0x000fc80000000016 */
[----:B------:R-:W-:-:S04]  /*05e0*/  FFMA R24, R24, R9, R25 ;  /* 0x0000000918187223 */ /* 0x000fc80000000019 */
[----:B------:R-:W-:-:S04]  /*05f0*/  FFMA R12, R19, R12, R24 ;  /* 0x0000000c130c7223 */ /* 0x000fc80000000018 */
[----:B------:R-:W-:-:S04]  /*0600*/  FFMA R27, R27, R2, R12 ;  /* 0x000000021b1b7223 */ /* 0x000fc8000000000c */
[----:B------:R-:W-:Y:S01]  /*0610*/  FFMA R0, R28, R7, R27 ;  /* 0x000000071c007223 */ /* 0x000fe2000000001b */
[----:B------:R-:W-:Y:S06]  /*0620*/  @P0 BRA `(.L_x_2) ;  /* 0xfffffff800a40947 */ /* 0x000fec000383ffff */
[----:B------:R-:W0:Y:S01]  /*0630*/  LDC.64 R2, c[0x0][0x390] ;  /* 0x0000e400ff027b82 */ /* 0x000e220000000a00 */
[----:B------:R-:W-:-:S05]  /*0640*/  LEA R15, R14, R15, 0xa ;  /* 0x0000000f0e0f7211 */ /* 0x000fca00078e50ff */
[----:B0-----:R-:W-:-:S05]  /*0650*/  IMAD.WIDE.U32 R2, R15, 0x4, R2 ;  /* 0x000000040f027825 */ /* 0x001fca00078e0002 */
[----:B------:R-:W-:Y:S01]  /*0660*/  STG.E desc[UR4][R2.64], R0 ;  /* 0x0000000002007986 */ /* 0x000fe2000c101904 */
[----:B------:R-:W-:Y:S05]  /*0670*/  EXIT ;  /* 0x000000000000794d */ /* 0x000fea0003800000 */
.L_x_3:
        /* <DEDUP_REMOVED lines=16> */
.L_x_5:


//--------------------- .nv.shared._Z11d_multiply1PfS_S_ --------------------------
	.section	.nv.shared._Z11d_multiply1PfS_S_,"aw",@nobits
	.sectionflags	@""
	.align	4
.nv.shared._Z11d_multiply1PfS_S_:
	.zero		3072


//--------------------- .nv.shared.reserved.0     --------------------------
	.section	.nv.shared.reserved.0,"aw",@nobits
	.weak		__nv_reservedSMEM_offset_0_alias
	.size		__nv_reservedSMEM_offset_0_alias, 0, 64
	.other		__nv_reservedSMEM_offset_0_alias,@"STO_CUDA_RESERVED_SHARED STV_DEFAULT"
__nv_reservedSMEM_offset_0_alias:
	.zero		0
	.zero		64


//--------------------- .nv.constant0._Z11d_multiply1PfS_S_ --------------------------
	.section	.nv.constant0._Z11d_multiply1PfS_S_,"a",@progbits
	.sectionflags	@""
	.align	4
.nv.constant0._Z11d_multiply1PfS_S_:
	.zero		920


//--------------------- .nv.constant0._Z11d_multiply0PfS_S_ --------------------------
	.section	.nv.constant0._Z11d_multiply0PfS_S_,"a",@progbits
	.sectionflags	@""
	.align	4
.nv.constant0._Z11d_multiply0PfS_S_:
	.zero		920


//--------------------- SYMBOLS --------------------------

	.type		.nv.reservedSmem.offset0,@object
	.size		.nv.reservedSmem.offset0,0x4
	.type		.nv.reservedSmem.cap,@object
	.size		.nv.reservedSmem.cap,0x4
